//
// Generated by NVIDIA NVVM Compiler
//
// Compiler Build ID: CL-36424714
// Cuda compilation tools, release 13.0, V13.0.88
// Based on NVVM 20.0.0
//

.version 9.0
.target sm_100
.address_size 64

	// .globl	transpose_2d_kernel

.visible .entry transpose_2d_kernel(
	.param .u64 .ptr .align 1 transpose_2d_kernel_param_0,
	.param .u64 .ptr .align 1 transpose_2d_kernel_param_1,
	.param .u32 transpose_2d_kernel_param_2,
	.param .u32 transpose_2d_kernel_param_3
)
{
	.reg .pred 	%p<4>;
	.reg .b32 	%r<15>;
	.reg .b32 	%f<2>;
	.reg .b64 	%rd<9>;

	ld.param.u64 	%rd1, [transpose_2d_kernel_param_0];
	ld.param.u64 	%rd2, [transpose_2d_kernel_param_1];
	ld.param.u32 	%r5, [transpose_2d_kernel_param_2];
	ld.param.u32 	%r4, [transpose_2d_kernel_param_3];
	mov.u32 	%r6, %ctaid.x;
	mov.u32 	%r7, %ntid.x;
	mov.u32 	%r8, %tid.x;
	mad.lo.s32 	%r1, %r6, %r7, %r8;
	mov.u32 	%r9, %ctaid.y;
	mov.u32 	%r10, %ntid.y;
	mov.u32 	%r11, %tid.y;
	mad.lo.s32 	%r12, %r9, %r10, %r11;
	setp.ge.s32 	%p1, %r1, %r4;
	setp.ge.s32 	%p2, %r12, %r5;
	or.pred  	%p3, %p1, %p2;
	@%p3 bra 	$L__BB0_2;
	cvta.to.global.u64 	%rd3, %rd1;
	cvta.to.global.u64 	%rd4, %rd2;
	mad.lo.s32 	%r13, %r4, %r12, %r1;
	mad.lo.s32 	%r14, %r5, %r1, %r12;
	mul.wide.s32 	%rd5, %r13, 4;
	add.s64 	%rd6, %rd3, %rd5;
	ld.global.f32 	%f1, [%rd6];
	mul.wide.s32 	%rd7, %r14, 4;
	add.s64 	%rd8, %rd4, %rd7;
	st.global.f32 	[%rd8], %f1;
$L__BB0_2:
	ret;

}


// ===== COMPILED SASS (sm_100) =====

	.target	sm_100

	.elftype	@"ET_EXEC"


//--------------------- .note.nv.tkinfo           --------------------------
	.section	.note.nv.tkinfo,"",@"SHT_NOTE"
	.sectionflags	@"SHF_NOTE_NV_TKINFO"
	.tkinfo
        /*0018*/ 	.word	0x00000002
        /*0030*/ 	.string	""
        /*0030*/ 	.string	"ptxas"
        /*0030*/ 	.string	"Cuda compilation tools, release 13.0, V13.0.88"
        /*0030*/ 	.string	"Build cuda_13.0.r13.0/compiler.36424714_0"
        /*0030*/ 	.string	"-arch sm_100 -m 64 "



//--------------------- .note.nv.cuinfo           --------------------------
	.section	.note.nv.cuinfo,"",@"SHT_NOTE"
	.sectionflags	@"SHF_NOTE_NV_CUINFO"
        /*0018*/ 	.short	0x0002
        /*001a*/ 	.short	0x0064
        /*001c*/ 	.short	0x0082
	.zero		2


//--------------------- .nv.info                  --------------------------
	.section	.nv.info,"",@"SHT_CUDA_INFO"
	.align	4


	//----- nvinfo : EIATTR_REGCOUNT
	.align		4
        /*0000*/ 	.byte	0x04, 0x2f
        /*0002*/ 	.short	(.L_1 - .L_0)
	.align		4
.L_0:
        /*0004*/ 	.word	index@(transpose_2d_kernel)
        /*0008*/ 	.word	0x0000000a


	//----- nvinfo : EIATTR_FRAME_SIZE
	.align		4
.L_1:
        /*000c*/ 	.byte	0x04, 0x11
        /*000e*/ 	.short	(.L_3 - .L_2)
	.align		4
.L_2:
        /*0010*/ 	.word	index@(transpose_2d_kernel)
        /*0014*/ 	.word	0x00000000


	//----- nvinfo : EIATTR_MIN_STACK_SIZE
	.align		4
.L_3:
        /*0018*/ 	.byte	0x04, 0x12
        /*001a*/ 	.short	(.L_5 - .L_4)
	.align		4
.L_4:
        /*001c*/ 	.word	index@(transpose_2d_kernel)
        /*0020*/ 	.word	0x00000000
.L_5:


//--------------------- .nv.compat                --------------------------
	.section	.nv.compat,"",@"SHT_CUDA_COMPAT_INFO"
	.align	4
        /*0000*/ 	.byte	0x02, 0x09, 0x00, 0x00, 0x02, 0x02, 0x01, 0x00, 0x02, 0x05, 0x05, 0x00, 0x03, 0x07, 0x01, 0x01
        /*0010*/ 	.byte	0x02, 0x03, 0x00, 0x00, 0x02, 0x06, 0x01, 0x00, 0x04, 0x0b, 0x08, 0x00, 0x09, 0x00, 0x00, 0x00
        /*0020*/ 	.byte	0x00, 0x00, 0x00, 0x00


//--------------------- .nv.info.transpose_2d_kernel --------------------------
	.section	.nv.info.transpose_2d_kernel,"",@"SHT_CUDA_INFO"
	.sectionflags	@""
	.align	4


	//----- nvinfo : EIATTR_CUDA_API_VERSION
	.align		4
        /*0000*/ 	.byte	0x04, 0x37
        /*0002*/ 	.short	(.L_7 - .L_6)
.L_6:
        /*0004*/ 	.word	0x00000082


	//----- nvinfo : EIATTR_KPARAM_INFO
	.align		4
.L_7:
        /*0008*/ 	.byte	0x04, 0x17
        /*000a*/ 	.short	(.L_9 - .L_8)
.L_8:
        /*000c*/ 	.word	0x00000000
        /*0010*/ 	.short	0x0003
        /*0012*/ 	.short	0x0014
        /*0014*/ 	.byte	0x00, 0xf0, 0x11, 0x00


	//----- nvinfo : EIATTR_KPARAM_INFO
	.align		4
.L_9:
        /*0018*/ 	.byte	0x04, 0x17
        /*001a*/ 	.short	(.L_11 - .L_10)
.L_10:
        /*001c*/ 	.word	0x00000000
        /*0020*/ 	.short	0x0002
        /*0022*/ 	.short	0x0010
        /*0024*/ 	.byte	0x00, 0xf0, 0x11, 0x00


	//----- nvinfo : EIATTR_KPARAM_INFO
	.align		4
.L_11:
        /*0028*/ 	.byte	0x04, 0x17
        /*002a*/ 	.short	(.L_13 - .L_12)
.L_12:
        /*002c*/ 	.word	0x00000000
        /*0030*/ 	.short	0x0001
        /*0032*/ 	.short	0x0008
        /*0034*/ 	.byte	0x00, 0xf5, 0x21, 0x00


	//----- nvinfo : EIATTR_KPARAM_INFO
	.align		4
.L_13:
        /*0038*/ 	.byte	0x04, 0x17
        /*003a*/ 	.short	(.L_15 - .L_14)
.L_14:
        /*003c*/ 	.word	0x00000000
        /*0040*/ 	.short	0x0000
        /*0042*/ 	.short	0x0000
        /*0044*/ 	.byte	0x00, 0xf5, 0x21, 0x00


	//----- nvinfo : EIATTR_SPARSE_MMA_MASK
	.align		4
.L_15:
        /*0048*/ 	.byte	0x03, 0x50
        /*004a*/ 	.short	0x0000


	//----- nvinfo : EIATTR_MAXREG_COUNT
	.align		4
        /*004c*/ 	.byte	0x03, 0x1b
        /*004e*/ 	.short	0x00ff


	//----- nvinfo : EIATTR_MERCURY_ISA_VERSION
	.align		4
        /*0050*/ 	.byte	0x03, 0x5f
        /*0052*/ 	.short	0x0101


	//----- nvinfo : EIATTR_VRC_CTA_INIT_COUNT
	.align		4
        /*0054*/ 	.byte	0x02, 0x4a
	.zero		1
	.zero		1


	//----- nvinfo : EIATTR_EXIT_INSTR_OFFSETS
	.align		4
        /*0058*/ 	.byte	0x04, 0x1c
        /*005a*/ 	.short	(.L_17 - .L_16)


	//   ....[0]....
.L_16:
        /*005c*/ 	.word	0x000000c0


	//   ....[1]....
        /*0060*/ 	.word	0x00000160


	//----- nvinfo : EIATTR_CBANK_PARAM_SIZE
	.align		4
.L_17:
        /*0064*/ 	.byte	0x03, 0x19
        /*0066*/ 	.short	0x0018


	//----- nvinfo : EIATTR_PARAM_CBANK
	.align		4
        /*0068*/ 	.byte	0x04, 0x0a
        /*006a*/ 	.short	(.L_19 - .L_18)
	.align		4
.L_18:
        /*006c*/ 	.word	index@(.nv.constant0.transpose_2d_kernel)
        /*0070*/ 	.short	0x0380
        /*0072*/ 	.short	0x0018


	//----- nvinfo : EIATTR_SW_WAR
	.align		4
.L_19:
        /*0074*/ 	.byte	0x04, 0x36
        /*0076*/ 	.short	(.L_21 - .L_20)
.L_20:
        /*0078*/ 	.word	0x00000008
.L_21:


//--------------------- .nv.callgraph             --------------------------
	.section	.nv.callgraph,"",@"SHT_CUDA_CALLGRAPH"
	.align	4
	.sectionentsize	8
	.align		4
        /*0000*/ 	.word	0x00000000
	.align		4
        /*0004*/ 	.word	0xffffffff
	.align		4
        /*0008*/ 	.word	0x00000000
	.align		4
        /*000c*/ 	.word	0xfffffffe
	.align		4
        /*0010*/ 	.word	0x00000000
	.align		4
        /*0014*/ 	.word	0xfffffffd
	.align		4
        /*0018*/ 	.word	0x00000000
	.align		4
        /*001c*/ 	.word	0xfffffffc


//--------------------- .text.transpose_2d_kernel --------------------------
	.section	.text.transpose_2d_kernel,"ax",@progbits
	.align	128
        .global         transpose_2d_kernel
        .type           transpose_2d_kernel,@function
        .size           transpose_2d_kernel,(.L_x_1 - transpose_2d_kernel)
        .other          transpose_2d_kernel,@"STO_CUDA_ENTRY STV_DEFAULT"
transpose_2d_kernel:
.text.transpose_2d_kernel:
[----:B------:R-:W-:Y:S01]  /*0000*/  LDC R1, c[0x0][0x37c] ;  /* 0x0000df00ff017b82 */ /* 0x000fe20000000800 */
[----:B------:R-:W0:Y:S07]  /*0010*/  S2R R2, SR_TID.Y ;  /* 0x0000000000027919 */ /* 0x000e2e0000002200 */
[----:B------:R-:W1:Y:S01]  /*0020*/  LDC R0, c[0x0][0x360] ;  /* 0x0000d800ff007b82 */ /* 0x000e620000000800 */
[----:B------:R-:W2:Y:S01]  /*0030*/  LDCU.64 UR6, c[0x0][0x390] ;  /* 0x00007200ff0677ac */ /* 0x000ea20008000a00 */
[----:B------:R-:W1:Y:S06]  /*0040*/  S2R R3, SR_TID.X ;  /* 0x0000000000037919 */ /* 0x000e6c0000002100 */
[----:B------:R-:W0:Y:S08]  /*0050*/  S2UR UR5, SR_CTAID.Y ;  /* 0x00000000000579c3 */ /* 0x000e300000002600 */
[----:B------:R-:W0:Y:S08]  /*0060*/  LDC R7, c[0x0][0x364] ;  /* 0x0000d900ff077b82 */ /* 0x000e300000000800 */
[----:B------:R-:W1:Y:S01]  /*0070*/  S2UR UR4, SR_CTAID.X ;  /* 0x00000000000479c3 */ /* 0x000e620000002500 */
[----:B0-----:R-:W-:-:S05]  /*0080*/  IMAD R7, R7, UR5, R2 ;  /* 0x0000000507077c24 */ /* 0x001fca000f8e0202 */
[----:B--2---:R-:W-:Y:S01]  /*0090*/  ISETP.GE.AND P0, PT, R7, UR6, PT ;  /* 0x0000000607007c0c */ /* 0x004fe2000bf06270 */
[----:B-1----:R-:W-:-:S05]  /*00a0*/  IMAD R0, R0, UR4, R3 ;  /* 0x0000000400007c24 */ /* 0x002fca000f8e0203 */
[----:B------:R-:W-:-:S13]  /*00b0*/  ISETP.GE.OR P0, PT, R0, UR7, P0 ;  /* 0x0000000700007c0c */ /* 0x000fda0008706670 */
[----:B------:R-:W-:Y:S05]  /*00c0*/  @P0 EXIT ;  /* 0x000000000000094d */ /* 0x000fea0003800000 */
[----:B------:R-:W0:Y:S01]  /*00d0*/  LDC.64 R2, c[0x0][0x380] ;  /* 0x0000e000ff027b82 */ /* 0x000e220000000a00 */
[----:B------:R-:W1:Y:S01]  /*00e0*/  LDCU.64 UR4, c[0x0][0x358] ;  /* 0x00006b00ff0477ac */ /* 0x000e620008000a00 */
[----:B------:R-:W-:-:S04]  /*00f0*/  IMAD R5, R7, UR7, R0 ;  /* 0x0000000707057c24 */ /* 0x000fc8000f8e0200 */
[----:B0-----:R-:W-:Y:S02]  /*0100*/  IMAD.WIDE R2, R5, 0x4, R2 ;  /* 0x0000000405027825 */ /* 0x001fe400078e0202 */
[----:B------:R-:W0:Y:S04]  /*0110*/  LDC.64 R4, c[0x0][0x388] ;  /* 0x0000e200ff047b82 */ /* 0x000e280000000a00 */
[----:B-1----:R-:W2:Y:S01]  /*0120*/  LDG.E R3, desc[UR4][R2.64] ;  /* 0x0000000402037981 */ /* 0x002ea2000c1e1900 */
[----:B------:R-:W-:-:S04]  /*0130*/  IMAD R7, R0, UR6, R7 ;  /* 0x0000000600077c24 */ /* 0x000fc8000f8e0207 */
[----:B0-----:R-:W-:-:S05]  /*0140*/  IMAD.WIDE R4, R7, 0x4, R4 ;  /* 0x0000000407047825 */ /* 0x001fca00078e0204 */
[----:B--2---:R-:W-:Y:S01]  /*0150*/  STG.E desc[UR4][R4.64], R3 ;  /* 0x0000000304007986 */ /* 0x004fe2000c101904 */
[----:B------:R-:W-:Y:S05]  /*0160*/  EXIT ;  /* 0x000000000000794d */ /* 0x000fea0003800000 */
.L_x_0:
[----:B------:R-:W-:-:S00]  /*0170*/  BRA `(.L_x_0) ;  /* 0xfffffffc00fc7947 */ /* 0x000fc0000383ffff */
[----:B------:R-:W-:-:S00]  /*0180*/  NOP ;  /* 0x0000000000007918 */ /* 0x000fc00000000000 */
[----:B------:R-:W-:-:S00]  /*0190*/  NOP ;  /* 0x0000000000007918 */ /* 0x000fc00000000000 */
[----:B------:R-:W-:-:S00]  /*01a0*/  NOP ;  /* 0x0000000000007918 */ /* 0x000fc00000000000 */
[----:B------:R-:W-:-:S00]  /*01b0*/  NOP ;  /* 0x0000000000007918 */ /* 0x000fc00000000000 */
[----:B------:R-:W-:-:S00]  /*01c0*/  NOP ;  /* 0x0000000000007918 */ /* 0x000fc00000000000 */
[----:B------:R-:W-:-:S00]  /*01d0*/  NOP ;  /* 0x0000000000007918 */ /* 0x000fc00000000000 */
[----:B------:R-:W-:-:S00]  /*01e0*/  NOP ;  /* 0x0000000000007918 */ /* 0x000fc00000000000 */
[----:B------:R-:W-:-:S00]  /*01f0*/  NOP ;  /* 0x0000000000007918 */ /* 0x000fc00000000000 */
.L_x_1:


//--------------------- .nv.shared.reserved.0     --------------------------
	.section	.nv.shared.reserved.0,"aw",@nobits
	.weak		__nv_reservedSMEM_offset_0_alias
	.size		__nv_reservedSMEM_offset_0_alias, 0, 64
	.other		__nv_reservedSMEM_offset_0_alias,@"STO_CUDA_RESERVED_SHARED STV_DEFAULT"
__nv_reservedSMEM_offset_0_alias:
	.zero		0
	.zero		64


//--------------------- .nv.constant0.transpose_2d_kernel --------------------------
	.section	.nv.constant0.transpose_2d_kernel,"a",@progbits
	.sectionflags	@""
	.align	4
.nv.constant0.transpose_2d_kernel:
	.zero		920


//--------------------- SYMBOLS --------------------------

	.type		.nv.reservedSmem.offset0,@object
	.size		.nv.reservedSmem.offset0,0x4
